//
// Generated by NVIDIA NVVM Compiler
//
// Compiler Build ID: CL-36424714
// Cuda compilation tools, release 13.0, V13.0.88
// Based on NVVM 20.0.0
//

.version 9.0
.target sm_100
.address_size 64

	// .globl	_Z22transform_values_wrongPiPfS0_ii

.visible .entry _Z22transform_values_wrongPiPfS0_ii(
	.param .u64 .ptr .align 1 _Z22transform_values_wrongPiPfS0_ii_param_0,
	.param .u64 .ptr .align 1 _Z22transform_values_wrongPiPfS0_ii_param_1,
	.param .u64 .ptr .align 1 _Z22transform_values_wrongPiPfS0_ii_param_2,
	.param .u32 _Z22transform_values_wrongPiPfS0_ii_param_3,
	.param .u32 _Z22transform_values_wrongPiPfS0_ii_param_4
)
{
	.reg .pred 	%p<4>;
	.reg .b32 	%r<15>;
	.reg .b32 	%f<2>;
	.reg .b64 	%rd<12>;

	ld.param.u64 	%rd1, [_Z22transform_values_wrongPiPfS0_ii_param_0];
	ld.param.u64 	%rd2, [_Z22transform_values_wrongPiPfS0_ii_param_1];
	ld.param.u64 	%rd3, [_Z22transform_values_wrongPiPfS0_ii_param_2];
	ld.param.u32 	%r3, [_Z22transform_values_wrongPiPfS0_ii_param_3];
	ld.param.u32 	%r4, [_Z22transform_values_wrongPiPfS0_ii_param_4];
	mov.u32 	%r6, %ctaid.x;
	mov.u32 	%r7, %ntid.x;
	mov.u32 	%r8, %tid.x;
	mad.lo.s32 	%r1, %r6, %r7, %r8;
	mov.u32 	%r9, %ctaid.y;
	mov.u32 	%r10, %ntid.y;
	mov.u32 	%r11, %tid.y;
	mad.lo.s32 	%r12, %r9, %r10, %r11;
	setp.ge.s32 	%p1, %r1, %r3;
	setp.ge.s32 	%p2, %r12, %r4;
	or.pred  	%p3, %p1, %p2;
	@%p3 bra 	$L__BB0_2;
	cvta.to.global.u64 	%rd4, %rd1;
	cvta.to.global.u64 	%rd5, %rd3;
	cvta.to.global.u64 	%rd6, %rd2;
	mad.lo.s32 	%r13, %r3, %r12, %r1;
	mul.wide.s32 	%rd7, %r13, 4;
	add.s64 	%rd8, %rd4, %rd7;
	ld.global.u32 	%r14, [%rd8];
	mul.wide.s32 	%rd9, %r14, 4;
	add.s64 	%rd10, %rd5, %rd9;
	ld.global.f32 	%f1, [%rd10];
	add.s64 	%rd11, %rd6, %rd7;
	st.global.f32 	[%rd11], %f1;
$L__BB0_2:
	ret;

}
	// .globl	_Z16transform_valuesPiPfS0_i
.visible .entry _Z16transform_valuesPiPfS0_i(
	.param .u64 .ptr .align 1 _Z16transform_valuesPiPfS0_i_param_0,
	.param .u64 .ptr .align 1 _Z16transform_valuesPiPfS0_i_param_1,
	.param .u64 .ptr .align 1 _Z16transform_valuesPiPfS0_i_param_2,
	.param .u32 _Z16transform_valuesPiPfS0_i_param_3
)
{
	.reg .pred 	%p<7>;
	.reg .b32 	%r<36>;
	.reg .b32 	%f<6>;
	.reg .b64 	%rd<20>;

	ld.param.u64 	%rd4, [_Z16transform_valuesPiPfS0_i_param_0];
	ld.param.u64 	%rd5, [_Z16transform_valuesPiPfS0_i_param_1];
	ld.param.u64 	%rd6, [_Z16transform_valuesPiPfS0_i_param_2];
	ld.param.u32 	%r13, [_Z16transform_valuesPiPfS0_i_param_3];
	cvta.to.global.u64 	%rd1, %rd6;
	mov.u32 	%r14, %ctaid.x;
	mov.u32 	%r15, %ntid.x;
	mov.u32 	%r16, %tid.x;
	mad.lo.s32 	%r34, %r14, %r15, %r16;
	mov.u32 	%r17, %nctaid.x;
	mul.lo.s32 	%r2, %r15, %r17;
	setp.ge.s32 	%p1, %r34, %r13;
	@%p1 bra 	$L__BB1_7;
	cvta.to.global.u64 	%rd7, %rd4;
	cvta.to.global.u64 	%rd8, %rd5;
	mul.wide.s32 	%rd9, %r34, 4;
	add.s64 	%rd2, %rd7, %rd9;
	add.s64 	%rd3, %rd8, %rd9;
	add.s32 	%r18, %r34, %r2;
	max.s32 	%r19, %r13, %r18;
	setp.lt.s32 	%p2, %r18, %r13;
	selp.u32 	%r20, 1, 0, %p2;
	add.s32 	%r21, %r18, %r20;
	sub.s32 	%r22, %r19, %r21;
	div.u32 	%r23, %r22, %r2;
	add.s32 	%r3, %r23, %r20;
	and.b32  	%r24, %r3, 3;
	setp.eq.s32 	%p3, %r24, 3;
	@%p3 bra 	$L__BB1_4;
	add.s32 	%r25, %r3, 1;
	and.b32  	%r26, %r25, 3;
	neg.s32 	%r32, %r26;
$L__BB1_3:
	.pragma "nounroll";
	ld.global.u32 	%r27, [%rd2];
	mul.wide.s32 	%rd10, %r27, 4;
	add.s64 	%rd11, %rd1, %rd10;
	ld.global.f32 	%f1, [%rd11];
	st.global.f32 	[%rd3], %f1;
	add.s32 	%r34, %r34, %r2;
	add.s32 	%r32, %r32, 1;
	setp.ne.s32 	%p4, %r32, 0;
	@%p4 bra 	$L__BB1_3;
$L__BB1_4:
	setp.lt.u32 	%p5, %r3, 3;
	@%p5 bra 	$L__BB1_7;
	shl.b32 	%r10, %r2, 2;
$L__BB1_6:
	ld.global.u32 	%r28, [%rd2];
	mul.wide.s32 	%rd12, %r28, 4;
	add.s64 	%rd13, %rd1, %rd12;
	ld.global.f32 	%f2, [%rd13];
	st.global.f32 	[%rd3], %f2;
	ld.global.u32 	%r29, [%rd2];
	mul.wide.s32 	%rd14, %r29, 4;
	add.s64 	%rd15, %rd1, %rd14;
	ld.global.f32 	%f3, [%rd15];
	st.global.f32 	[%rd3], %f3;
	ld.global.u32 	%r30, [%rd2];
	mul.wide.s32 	%rd16, %r30, 4;
	add.s64 	%rd17, %rd1, %rd16;
	ld.global.f32 	%f4, [%rd17];
	st.global.f32 	[%rd3], %f4;
	ld.global.u32 	%r31, [%rd2];
	mul.wide.s32 	%rd18, %r31, 4;
	add.s64 	%rd19, %rd1, %rd18;
	ld.global.f32 	%f5, [%rd19];
	st.global.f32 	[%rd3], %f5;
	add.s32 	%r34, %r10, %r34;
	setp.lt.s32 	%p6, %r34, %r13;
	@%p6 bra 	$L__BB1_6;
$L__BB1_7:
	ret;

}


// ===== COMPILED SASS (sm_100) =====

	.target	sm_100

	.elftype	@"ET_EXEC"


//--------------------- .note.nv.tkinfo           --------------------------
	.section	.note.nv.tkinfo,"",@"SHT_NOTE"
	.sectionflags	@"SHF_NOTE_NV_TKINFO"
	.tkinfo
        /*0018*/ 	.word	0x00000002
        /*0030*/ 	.string	""
        /*0030*/ 	.string	"ptxas"
        /*0030*/ 	.string	"Cuda compilation tools, release 13.0, V13.0.88"
        /*0030*/ 	.string	"Build cuda_13.0.r13.0/compiler.36424714_0"
        /*0030*/ 	.string	"-arch sm_100 -m 64 "



//--------------------- .note.nv.cuinfo           --------------------------
	.section	.note.nv.cuinfo,"",@"SHT_NOTE"
	.sectionflags	@"SHF_NOTE_NV_CUINFO"
        /*0018*/ 	.short	0x0002
        /*001a*/ 	.short	0x0064
        /*001c*/ 	.short	0x0082
	.zero		2


//--------------------- .nv.info                  --------------------------
	.section	.nv.info,"",@"SHT_CUDA_INFO"
	.align	4


	//----- nvinfo : EIATTR_REGCOUNT
	.align		4
        /*0000*/ 	.byte	0x04, 0x2f
        /*0002*/ 	.short	(.L_1 - .L_0)
	.align		4
.L_0:
        /*0004*/ 	.word	index@(_Z22transform_values_wrongPiPfS0_ii)
        /*0008*/ 	.word	0x0000000c


	//----- nvinfo : EIATTR_FRAME_SIZE
	.align		4
.L_1:
        /*000c*/ 	.byte	0x04, 0x11
        /*000e*/ 	.short	(.L_3 - .L_2)
	.align		4
.L_2:
        /*0010*/ 	.word	index@(_Z22transform_values_wrongPiPfS0_ii)
        /*0014*/ 	.word	0x00000000


	//----- nvinfo : EIATTR_REGCOUNT
	.align		4
.L_3:
        /*0018*/ 	.byte	0x04, 0x2f
        /*001a*/ 	.short	(.L_5 - .L_4)
	.align		4
.L_4:
        /*001c*/ 	.word	index@(_Z16transform_valuesPiPfS0_i)
        /*0020*/ 	.word	0x00000014


	//----- nvinfo : EIATTR_FRAME_SIZE
	.align		4
.L_5:
        /*0024*/ 	.byte	0x04, 0x11
        /*0026*/ 	.short	(.L_7 - .L_6)
	.align		4
.L_6:
        /*0028*/ 	.word	index@(_Z16transform_valuesPiPfS0_i)
        /*002c*/ 	.word	0x00000000


	//----- nvinfo : EIATTR_MIN_STACK_SIZE
	.align		4
.L_7:
        /*0030*/ 	.byte	0x04, 0x12
        /*0032*/ 	.short	(.L_9 - .L_8)
	.align		4
.L_8:
        /*0034*/ 	.word	index@(_Z16transform_valuesPiPfS0_i)
        /*0038*/ 	.word	0x00000000


	//----- nvinfo : EIATTR_MIN_STACK_SIZE
	.align		4
.L_9:
        /*003c*/ 	.byte	0x04, 0x12
        /*003e*/ 	.short	(.L_11 - .L_10)
	.align		4
.L_10:
        /*0040*/ 	.word	index@(_Z22transform_values_wrongPiPfS0_ii)
        /*0044*/ 	.word	0x00000000
.L_11:


//--------------------- .nv.compat                --------------------------
	.section	.nv.compat,"",@"SHT_CUDA_COMPAT_INFO"
	.align	4
        /*0000*/ 	.byte	0x02, 0x09, 0x00, 0x00, 0x02, 0x02, 0x01, 0x00, 0x02, 0x05, 0x05, 0x00, 0x03, 0x07, 0x01, 0x01
        /*0010*/ 	.byte	0x02, 0x03, 0x00, 0x00, 0x02, 0x06, 0x01, 0x00, 0x04, 0x0b, 0x08, 0x00, 0x09, 0x00, 0x00, 0x00
        /*0020*/ 	.byte	0x00, 0x00, 0x00, 0x00


//--------------------- .nv.info._Z16transform_valuesPiPfS0_i --------------------------
	.section	.nv.info._Z16transform_valuesPiPfS0_i,"",@"SHT_CUDA_INFO"
	.sectionflags	@""
	.align	4


	//----- nvinfo : EIATTR_CUDA_API_VERSION
	.align		4
        /*0000*/ 	.byte	0x04, 0x37
        /*0002*/ 	.short	(.L_13 - .L_12)
.L_12:
        /*0004*/ 	.word	0x00000082


	//----- nvinfo : EIATTR_KPARAM_INFO
	.align		4
.L_13:
        /*0008*/ 	.byte	0x04, 0x17
        /*000a*/ 	.short	(.L_15 - .L_14)
.L_14:
        /*000c*/ 	.word	0x00000000
        /*0010*/ 	.short	0x0003
        /*0012*/ 	.short	0x0018
        /*0014*/ 	.byte	0x00, 0xf0, 0x11, 0x00


	//----- nvinfo : EIATTR_KPARAM_INFO
	.align		4
.L_15:
        /*0018*/ 	.byte	0x04, 0x17
        /*001a*/ 	.short	(.L_17 - .L_16)
.L_16:
        /*001c*/ 	.word	0x00000000
        /*0020*/ 	.short	0x0002
        /*0022*/ 	.short	0x0010
        /*0024*/ 	.byte	0x00, 0xf5, 0x21, 0x00


	//----- nvinfo : EIATTR_KPARAM_INFO
	.align		4
.L_17:
        /*0028*/ 	.byte	0x04, 0x17
        /*002a*/ 	.short	(.L_19 - .L_18)
.L_18:
        /*002c*/ 	.word	0x00000000
        /*0030*/ 	.short	0x0001
        /*0032*/ 	.short	0x0008
        /*0034*/ 	.byte	0x00, 0xf5, 0x21, 0x00


	//----- nvinfo : EIATTR_KPARAM_INFO
	.align		4
.L_19:
        /*0038*/ 	.byte	0x04, 0x17
        /*003a*/ 	.short	(.L_21 - .L_20)
.L_20:
        /*003c*/ 	.word	0x00000000
        /*0040*/ 	.short	0x0000
        /*0042*/ 	.short	0x0000
        /*0044*/ 	.byte	0x00, 0xf5, 0x21, 0x00


	//----- nvinfo : EIATTR_SPARSE_MMA_MASK
	.align		4
.L_21:
        /*0048*/ 	.byte	0x03, 0x50
        /*004a*/ 	.short	0x0000


	//----- nvinfo : EIATTR_MAXREG_COUNT
	.align		4
        /*004c*/ 	.byte	0x03, 0x1b
        /*004e*/ 	.short	0x00ff


	//----- nvinfo : EIATTR_MERCURY_ISA_VERSION
	.align		4
        /*0050*/ 	.byte	0x03, 0x5f
        /*0052*/ 	.short	0x0101


	//----- nvinfo : EIATTR_VRC_CTA_INIT_COUNT
	.align		4
        /*0054*/ 	.byte	0x02, 0x4a
	.zero		1
	.zero		1


	//----- nvinfo : EIATTR_EXIT_INSTR_OFFSETS
	.align		4
        /*0058*/ 	.byte	0x04, 0x1c
        /*005a*/ 	.short	(.L_23 - .L_22)


	//   ....[0]....
.L_22:
        /*005c*/ 	.word	0x00000090


	//   ....[1]....
        /*0060*/ 	.word	0x00000390


	//   ....[2]....
        /*0064*/ 	.word	0x000004e0


	//----- nvinfo : EIATTR_CRS_STACK_SIZE
	.align		4
.L_23:
        /*0068*/ 	.byte	0x04, 0x1e
        /*006a*/ 	.short	(.L_25 - .L_24)
.L_24:
        /*006c*/ 	.word	0x00000000


	//----- nvinfo : EIATTR_CBANK_PARAM_SIZE
	.align		4
.L_25:
        /*0070*/ 	.byte	0x03, 0x19
        /*0072*/ 	.short	0x001c


	//----- nvinfo : EIATTR_PARAM_CBANK
	.align		4
        /*0074*/ 	.byte	0x04, 0x0a
        /*0076*/ 	.short	(.L_27 - .L_26)
	.align		4
.L_26:
        /*0078*/ 	.word	index@(.nv.constant0._Z16transform_valuesPiPfS0_i)
        /*007c*/ 	.short	0x0380
        /*007e*/ 	.short	0x001c


	//----- nvinfo : EIATTR_SW_WAR
	.align		4
.L_27:
        /*0080*/ 	.byte	0x04, 0x36
        /*0082*/ 	.short	(.L_29 - .L_28)
.L_28:
        /*0084*/ 	.word	0x00000008
.L_29:


//--------------------- .nv.info._Z22transform_values_wrongPiPfS0_ii --------------------------
	.section	.nv.info._Z22transform_values_wrongPiPfS0_ii,"",@"SHT_CUDA_INFO"
	.sectionflags	@""
	.align	4


	//----- nvinfo : EIATTR_CUDA_API_VERSION
	.align		4
        /*0000*/ 	.byte	0x04, 0x37
        /*0002*/ 	.short	(.L_31 - .L_30)
.L_30:
        /*0004*/ 	.word	0x00000082


	//----- nvinfo : EIATTR_KPARAM_INFO
	.align		4
.L_31:
        /*0008*/ 	.byte	0x04, 0x17
        /*000a*/ 	.short	(.L_33 - .L_32)
.L_32:
        /*000c*/ 	.word	0x00000000
        /*0010*/ 	.short	0x0004
        /*0012*/ 	.short	0x001c
        /*0014*/ 	.byte	0x00, 0xf0, 0x11, 0x00


	//----- nvinfo : EIATTR_KPARAM_INFO
	.align		4
.L_33:
        /*0018*/ 	.byte	0x04, 0x17
        /*001a*/ 	.short	(.L_35 - .L_34)
.L_34:
        /*001c*/ 	.word	0x00000000
        /*0020*/ 	.short	0x0003
        /*0022*/ 	.short	0x0018
        /*0024*/ 	.byte	0x00, 0xf0, 0x11, 0x00


	//----- nvinfo : EIATTR_KPARAM_INFO
	.align		4
.L_35:
        /*0028*/ 	.byte	0x04, 0x17
        /*002a*/ 	.short	(.L_37 - .L_36)
.L_36:
        /*002c*/ 	.word	0x00000000
        /*0030*/ 	.short	0x0002
        /*0032*/ 	.short	0x0010
        /*0034*/ 	.byte	0x00, 0xf5, 0x21, 0x00


	//----- nvinfo : EIATTR_KPARAM_INFO
	.align		4
.L_37:
        /*0038*/ 	.byte	0x04, 0x17
        /*003a*/ 	.short	(.L_39 - .L_38)
.L_38:
        /*003c*/ 	.word	0x00000000
        /*0040*/ 	.short	0x0001
        /*0042*/ 	.short	0x0008
        /*0044*/ 	.byte	0x00, 0xf5, 0x21, 0x00


	//----- nvinfo : EIATTR_KPARAM_INFO
	.align		4
.L_39:
        /*0048*/ 	.byte	0x04, 0x17
        /*004a*/ 	.short	(.L_41 - .L_40)
.L_40:
        /*004c*/ 	.word	0x00000000
        /*0050*/ 	.short	0x0000
        /*0052*/ 	.short	0x0000
        /*0054*/ 	.byte	0x00, 0xf5, 0x21, 0x00


	//----- nvinfo : EIATTR_SPARSE_MMA_MASK
	.align		4
.L_41:
        /*0058*/ 	.byte	0x03, 0x50
        /*005a*/ 	.short	0x0000


	//----- nvinfo : EIATTR_MAXREG_COUNT
	.align		4
        /*005c*/ 	.byte	0x03, 0x1b
        /*005e*/ 	.short	0x00ff


	//----- nvinfo : EIATTR_MERCURY_ISA_VERSION
	.align		4
        /*0060*/ 	.byte	0x03, 0x5f
        /*0062*/ 	.short	0x0101


	//----- nvinfo : EIATTR_VRC_CTA_INIT_COUNT
	.align		4
        /*0064*/ 	.byte	0x02, 0x4a
	.zero		1
	.zero		1


	//----- nvinfo : EIATTR_EXIT_INSTR_OFFSETS
	.align		4
        /*0068*/ 	.byte	0x04, 0x1c
        /*006a*/ 	.short	(.L_43 - .L_42)


	//   ....[0]....
.L_42:
        /*006c*/ 	.word	0x000000c0


	//   ....[1]....
        /*0070*/ 	.word	0x00000180


	//----- nvinfo : EIATTR_CBANK_PARAM_SIZE
	.align		4
.L_43:
        /*0074*/ 	.byte	0x03, 0x19
        /*0076*/ 	.short	0x0020


	//----- nvinfo : EIATTR_PARAM_CBANK
	.align		4
        /*0078*/ 	.byte	0x04, 0x0a
        /*007a*/ 	.short	(.L_45 - .L_44)
	.align		4
.L_44:
        /*007c*/ 	.word	index@(.nv.constant0._Z22transform_values_wrongPiPfS0_ii)
        /*0080*/ 	.short	0x0380
        /*0082*/ 	.short	0x0020


	//----- nvinfo : EIATTR_SW_WAR
	.align		4
.L_45:
        /*0084*/ 	.byte	0x04, 0x36
        /*0086*/ 	.short	(.L_47 - .L_46)
.L_46:
        /*0088*/ 	.word	0x00000008
.L_47:


//--------------------- .nv.callgraph             --------------------------
	.section	.nv.callgraph,"",@"SHT_CUDA_CALLGRAPH"
	.align	4
	.sectionentsize	8
	.align		4
        /*0000*/ 	.word	0x00000000
	.align		4
        /*0004*/ 	.word	0xffffffff
	.align		4
        /*0008*/ 	.word	0x00000000
	.align		4
        /*000c*/ 	.word	0xfffffffe
	.align		4
        /*0010*/ 	.word	0x00000000
	.align		4
        /*0014*/ 	.word	0xfffffffd
	.align		4
        /*0018*/ 	.word	0x00000000
	.align		4
        /*001c*/ 	.word	0xfffffffc


//--------------------- .text._Z16transform_valuesPiPfS0_i --------------------------
	.section	.text._Z16transform_valuesPiPfS0_i,"ax",@progbits
	.align	128
        .global         _Z16transform_valuesPiPfS0_i
        .type           _Z16transform_valuesPiPfS0_i,@function
        .size           _Z16transform_valuesPiPfS0_i,(.L_x_6 - _Z16transform_valuesPiPfS0_i)
        .other          _Z16transform_valuesPiPfS0_i,@"STO_CUDA_ENTRY STV_DEFAULT"
_Z16transform_valuesPiPfS0_i:
.text._Z16transform_valuesPiPfS0_i:
[----:B------:R-:W-:Y:S01]  /*0000*/  LDC R1, c[0x0][0x37c] ;  /* 0x0000df00ff017b82 */ /* 0x000fe20000000800 */
[----:B------:R-:W0:Y:S07]  /*0010*/  S2R R3, SR_TID.X ;  /* 0x0000000000037919 */ /* 0x000e2e0000002100 */
[----:B------:R-:W0:Y:S01]  /*0020*/  S2UR UR4, SR_CTAID.X ;  /* 0x00000000000479c3 */ /* 0x000e220000002500 */
[----:B------:R-:W1:Y:S07]  /*0030*/  LDCU UR6, c[0x0][0x398] ;  /* 0x00007300ff0677ac */ /* 0x000e6e0008000800 */
[----:B------:R-:W0:Y:S01]  /*0040*/  LDC R0, c[0x0][0x360] ;  /* 0x0000d800ff007b82 */ /* 0x000e220000000800 */
[----:B------:R-:W2:Y:S01]  /*0050*/  LDCU UR5, c[0x0][0x370] ;  /* 0x00006e00ff0577ac */ /* 0x000ea20008000800 */
[----:B0-----:R-:W-:-:S02]  /*0060*/  IMAD R3, R0, UR4, R3 ;  /* 0x0000000400037c24 */ /* 0x001fc4000f8e0203 */
[----:B--2---:R-:W-:-:S03]  /*0070*/  IMAD R0, R0, UR5, RZ ;  /* 0x0000000500007c24 */ /* 0x004fc6000f8e02ff */
[----:B-1----:R-:W-:-:S13]  /*0080*/  ISETP.GE.AND P0, PT, R3, UR6, PT ;  /* 0x0000000603007c0c */ /* 0x002fda000bf06270 */
[----:B------:R-:W-:Y:S05]  /*0090*/  @P0 EXIT ;  /* 0x000000000000094d */ /* 0x000fea0003800000 */
[----:B------:R-:W0:Y:S01]  /*00a0*/  I2F.U32.RP R6, R0 ;  /* 0x0000000000067306 */ /* 0x000e220000209000 */
[C---:B------:R-:W-:Y:S01]  /*00b0*/  IADD3 R2, PT, PT, R0.reuse, R3, RZ ;  /* 0x0000000300027210 */ /* 0x040fe20007ffe0ff */
[----:B------:R-:W-:Y:S01]  /*00c0*/  IMAD.MOV R9, RZ, RZ, -R0 ;  /* 0x000000ffff097224 */ /* 0x000fe200078e0a00 */
[----:B------:R-:W-:Y:S01]  /*00d0*/  ISETP.NE.U32.AND P2, PT, R0, RZ, PT ;  /* 0x000000ff0000720c */ /* 0x000fe20003f45070 */
[----:B------:R-:W1:Y:S01]  /*00e0*/  LDCU.64 UR4, c[0x0][0x358] ;  /* 0x00006b00ff0477ac */ /* 0x000e620008000a00 */
[C---:B------:R-:W-:Y:S01]  /*00f0*/  ISETP.GE.AND P0, PT, R2.reuse, UR6, PT ;  /* 0x0000000602007c0c */ /* 0x040fe2000bf06270 */
[----:B------:R-:W-:Y:S01]  /*0100*/  BSSY.RECONVERGENT B0, `(.L_x_0) ;  /* 0x0000028000007945 */ /* 0x000fe20003800200 */
[----:B------:R-:W-:Y:S02]  /*0110*/  VIMNMX R7, PT, PT, R2, UR6, !PT ;  /* 0x0000000602077c48 */ /* 0x000fe4000ffe0100 */
[----:B------:R-:W-:-:S04]  /*0120*/  SEL R8, RZ, 0x1, P0 ;  /* 0x00000001ff087807 */ /* 0x000fc80000000000 */
[----:B------:R-:W-:Y:S01]  /*0130*/  IADD3 R7, PT, PT, R7, -R2, -R8 ;  /* 0x8000000207077210 */ /* 0x000fe20007ffe808 */
[----:B0-----:R-:W0:Y:S02]  /*0140*/  MUFU.RCP R6, R6 ;  /* 0x0000000600067308 */ /* 0x001e240000001000 */
[----:B0-----:R-:W-:-:S06]  /*0150*/  VIADD R4, R6, 0xffffffe ;  /* 0x0ffffffe06047836 */ /* 0x001fcc0000000000 */
[----:B------:R0:W2:Y:S02]  /*0160*/  F2I.FTZ.U32.TRUNC.NTZ R5, R4 ;  /* 0x0000000400057305 */ /* 0x0000a4000021f000 */
[----:B0-----:R-:W-:Y:S02]  /*0170*/  IMAD.MOV.U32 R4, RZ, RZ, RZ ;  /* 0x000000ffff047224 */ /* 0x001fe400078e00ff */
[----:B--2---:R-:W-:-:S04]  /*0180*/  IMAD R9, R9, R5, RZ ;  /* 0x0000000509097224 */ /* 0x004fc800078e02ff */
[----:B------:R-:W-:Y:S02]  /*0190*/  IMAD.HI.U32 R6, R5, R9, R4 ;  /* 0x0000000905067227 */ /* 0x000fe400078e0004 */
[----:B------:R-:W0:Y:S04]  /*01a0*/  LDC.64 R4, c[0x0][0x380] ;  /* 0x0000e000ff047b82 */ /* 0x000e280000000a00 */
[----:B------:R-:W-:-:S05]  /*01b0*/  IMAD.HI.U32 R9, R6, R7, RZ ;  /* 0x0000000706097227 */ /* 0x000fca00078e00ff */
[----:B------:R-:W-:-:S05]  /*01c0*/  IADD3 R2, PT, PT, -R9, RZ, RZ ;  /* 0x000000ff09027210 */ /* 0x000fca0007ffe1ff */
[----:B------:R-:W-:-:S05]  /*01d0*/  IMAD R7, R0, R2, R7 ;  /* 0x0000000200077224 */ /* 0x000fca00078e0207 */
[----:B------:R-:W-:Y:S01]  /*01e0*/  ISETP.GE.U32.AND P0, PT, R7, R0, PT ;  /* 0x000000000700720c */ /* 0x000fe20003f06070 */
[----:B0-----:R-:W-:-:S12]  /*01f0*/  IMAD.WIDE R4, R3, 0x4, R4 ;  /* 0x0000000403047825 */ /* 0x001fd800078e0204 */
[----:B------:R-:W-:Y:S01]  /*0200*/  @P0 IMAD.IADD R7, R7, 0x1, -R0 ;  /* 0x0000000107070824 */ /* 0x000fe200078e0a00 */
[----:B------:R-:W-:-:S04]  /*0210*/  @P0 IADD3 R9, PT, PT, R9, 0x1, RZ ;  /* 0x0000000109090810 */ /* 0x000fc80007ffe0ff */
[-C--:B------:R-:W-:Y:S02]  /*0220*/  ISETP.GE.U32.AND P1, PT, R7, R0.reuse, PT ;  /* 0x000000000700720c */ /* 0x080fe40003f26070 */
[----:B------:R-:W0:Y:S11]  /*0230*/  LDC.64 R6, c[0x0][0x388] ;  /* 0x0000e200ff067b82 */ /* 0x000e360000000a00 */
[----:B------:R-:W-:Y:S01]  /*0240*/  @P1 VIADD R9, R9, 0x1 ;  /* 0x0000000109091836 */ /* 0x000fe20000000000 */
[----:B------:R-:W-:-:S04]  /*0250*/  @!P2 LOP3.LUT R9, RZ, R0, RZ, 0x33, !PT ;  /* 0x00000000ff09a212 */ /* 0x000fc800078e33ff */
[----:B------:R-:W-:-:S04]  /*0260*/  IADD3 R2, PT, PT, R8, R9, RZ ;  /* 0x0000000908027210 */ /* 0x000fc80007ffe0ff */
[C---:B------:R-:W-:Y:S02]  /*0270*/  LOP3.LUT R8, R2.reuse, 0x3, RZ, 0xc0, !PT ;  /* 0x0000000302087812 */ /* 0x040fe400078ec0ff */
[----:B------:R-:W-:Y:S02]  /*0280*/  ISETP.GE.U32.AND P1, PT, R2, 0x3, PT ;  /* 0x000000030200780c */ /* 0x000fe40003f26070 */
[----:B------:R-:W-:Y:S01]  /*0290*/  ISETP.NE.AND P0, PT, R8, 0x3, PT ;  /* 0x000000030800780c */ /* 0x000fe20003f05270 */
[----:B0-----:R-:W-:-:S12]  /*02a0*/  IMAD.WIDE R6, R3, 0x4, R6 ;  /* 0x0000000403067825 */ /* 0x001fd800078e0206 */
[----:B-1----:R-:W-:Y:S05]  /*02b0*/  @!P0 BRA `(.L_x_1) ;  /* 0x0000000000308947 */ /* 0x002fea0003800000 */
[----:B------:R-:W0:Y:S01]  /*02c0*/  LDC.64 R10, c[0x0][0x390] ;  /* 0x0000e400ff0a7b82 */ /* 0x000e220000000a00 */
[----:B------:R-:W-:-:S05]  /*02d0*/  VIADD R2, R2, 0x1 ;  /* 0x0000000102027836 */ /* 0x000fca0000000000 */
[----:B------:R-:W-:-:S04]  /*02e0*/  LOP3.LUT R2, R2, 0x3, RZ, 0xc0, !PT ;  /* 0x0000000302027812 */ /* 0x000fc800078ec0ff */
[----:B------:R-:W-:-:S07]  /*02f0*/  IADD3 R2, PT, PT, -R2, RZ, RZ ;  /* 0x000000ff02027210 */ /* 0x000fce0007ffe1ff */
.L_x_2:
[----:B-1----:R-:W0:Y:S02]  /*0300*/  LDG.E R9, desc[UR4][R4.64] ;  /* 0x0000000404097981 */ /* 0x002e24000c1e1900 */
[----:B0-----:R-:W-:-:S06]  /*0310*/  IMAD.WIDE R8, R9, 0x4, R10 ;  /* 0x0000000409087825 */ /* 0x001fcc00078e020a */
[----:B------:R-:W2:Y:S01]  /*0320*/  LDG.E R9, desc[UR4][R8.64] ;  /* 0x0000000408097981 */ /* 0x000ea2000c1e1900 */
[----:B------:R-:W-:Y:S01]  /*0330*/  VIADD R2, R2, 0x1 ;  /* 0x0000000102027836 */ /* 0x000fe20000000000 */
[----:B------:R-:W-:-:S04]  /*0340*/  IADD3 R3, PT, PT, R0, R3, RZ ;  /* 0x0000000300037210 */ /* 0x000fc80007ffe0ff */
[----:B------:R-:W-:Y:S01]  /*0350*/  ISETP.NE.AND P0, PT, R2, RZ, PT ;  /* 0x000000ff0200720c */ /* 0x000fe20003f05270 */
[----:B--2---:R1:W-:-:S12]  /*0360*/  STG.E desc[UR4][R6.64], R9 ;  /* 0x0000000906007986 */ /* 0x0043d8000c101904 */
[----:B------:R-:W-:Y:S05]  /*0370*/  @P0 BRA `(.L_x_2) ;  /* 0xfffffffc00e00947 */ /* 0x000fea000383ffff */
.L_x_1:
[----:B------:R-:W-:Y:S05]  /*0380*/  BSYNC.RECONVERGENT B0 ;  /* 0x0000000000007941 */ /* 0x000fea0003800200 */
.L_x_0:
[----:B------:R-:W-:Y:S05]  /*0390*/  @!P1 EXIT ;  /* 0x000000000000994d */ /* 0x000fea0003800000 */
.L_x_3:
[----:B0-----:R-:W2:Y:S01]  /*03a0*/  LDG.E R11, desc[UR4][R4.64] ;  /* 0x00000004040b7981 */ /* 0x001ea2000c1e1900 */
[----:B-1----:R-:W2:Y:S02]  /*03b0*/  LDC.64 R8, c[0x0][0x390] ;  /* 0x0000e400ff087b82 */ /* 0x002ea40000000a00 */
[----:B--2---:R-:W-:-:S06]  /*03c0*/  IMAD.WIDE R10, R11, 0x4, R8 ;  /* 0x000000040b0a7825 */ /* 0x004fcc00078e0208 */
[----:B------:R-:W2:Y:S04]  /*03d0*/  LDG.E R11, desc[UR4][R10.64] ;  /* 0x000000040a0b7981 */ /* 0x000ea8000c1e1900 */
[----:B--2---:R0:W-:Y:S04]  /*03e0*/  STG.E desc[UR4][R6.64], R11 ;  /* 0x0000000b06007986 */ /* 0x0041e8000c101904 */
[----:B------:R-:W2:Y:S02]  /*03f0*/  LDG.E R13, desc[UR4][R4.64] ;  /* 0x00000004040d7981 */ /* 0x000ea4000c1e1900 */
        /* <DEDUP_REMOVED lines=9> */
[----:B------:R-:W2:Y:S01]  /*0490*/  LDG.E R9, desc[UR4][R8.64] ;  /* 0x0000000408097981 */ /* 0x000ea2000c1e1900 */
[----:B------:R-:W-:-:S05]  /*04a0*/  IMAD R3, R0, 0x4, R3 ;  /* 0x0000000400037824 */ /* 0x000fca00078e0203 */
[----:B------:R-:W-:Y:S01]  /*04b0*/  ISETP.GE.AND P0, PT, R3, UR6, PT ;  /* 0x0000000603007c0c */ /* 0x000fe2000bf06270 */
[----:B--2---:R0:W-:-:S12]  /*04c0*/  STG.E desc[UR4][R6.64], R9 ;  /* 0x0000000906007986 */ /* 0x0041d8000c101904 */
[----:B------:R-:W-:Y:S05]  /*04d0*/  @!P0 BRA `(.L_x_3) ;  /* 0xfffffffc00b08947 */ /* 0x000fea000383ffff */
[----:B------:R-:W-:Y:S05]  /*04e0*/  EXIT ;  /* 0x000000000000794d */ /* 0x000fea0003800000 */
.L_x_4:
[----:B------:R-:W-:-:S00]  /*04f0*/  BRA `(.L_x_4) ;  /* 0xfffffffc00fc7947 */ /* 0x000fc0000383ffff */
[----:B------:R-:W-:-:S00]  /*0500*/  NOP ;  /* 0x0000000000007918 */ /* 0x000fc00000000000 */
[----:B------:R-:W-:-:S00]  /*0510*/  NOP ;  /* 0x0000000000007918 */ /* 0x000fc00000000000 */
[----:B------:R-:W-:-:S00]  /*0520*/  NOP ;  /* 0x0000000000007918 */ /* 0x000fc00000000000 */
[----:B------:R-:W-:-:S00]  /*0530*/  NOP ;  /* 0x0000000000007918 */ /* 0x000fc00000000000 */
[----:B------:R-:W-:-:S00]  /*0540*/  NOP ;  /* 0x0000000000007918 */ /* 0x000fc00000000000 */
[----:B------:R-:W-:-:S00]  /*0550*/  NOP ;  /* 0x0000000000007918 */ /* 0x000fc00000000000 */
[----:B------:R-:W-:-:S00]  /*0560*/  NOP ;  /* 0x0000000000007918 */ /* 0x000fc00000000000 */
[----:B------:R-:W-:-:S00]  /*0570*/  NOP ;  /* 0x0000000000007918 */ /* 0x000fc00000000000 */
.L_x_6:


//--------------------- .text._Z22transform_values_wrongPiPfS0_ii --------------------------
	.section	.text._Z22transform_values_wrongPiPfS0_ii,"ax",@progbits
	.align	128
        .global         _Z22transform_values_wrongPiPfS0_ii
        .type           _Z22transform_values_wrongPiPfS0_ii,@function
        .size           _Z22transform_values_wrongPiPfS0_ii,(.L_x_7 - _Z22transform_values_wrongPiPfS0_ii)
        .other          _Z22transform_values_wrongPiPfS0_ii,@"STO_CUDA_ENTRY STV_DEFAULT"
_Z22transform_values_wrongPiPfS0_ii:
.text._Z22transform_values_wrongPiPfS0_ii:
[----:B------:R-:W-:Y:S01]  /*0000*/  LDC R1, c[0x0][0x37c] ;  /* 0x0000df00ff017b82 */ /* 0x000fe20000000800 */
[----:B------:R-:W0:Y:S07]  /*0010*/  S2R R2, SR_TID.Y ;  /* 0x0000000000027919 */ /* 0x000e2e0000002200 */
[----:B------:R-:W1:Y:S01]  /*0020*/  LDC R0, c[0x0][0x360] ;  /* 0x0000d800ff007b82 */ /* 0x000e620000000800 */
[----:B------:R-:W2:Y:S01]  /*0030*/  LDCU.64 UR6, c[0x0][0x398] ;  /* 0x00007300ff0677ac */ /* 0x000ea20008000a00 */
[----:B------:R-:W1:Y:S06]  /*0040*/  S2R R3, SR_TID.X ;  /* 0x0000000000037919 */ /* 0x000e6c0000002100 */
[----:B------:R-:W0:Y:S08]  /*0050*/  S2UR UR5, SR_CTAID.Y ;  /* 0x00000000000579c3 */ /* 0x000e300000002600 */
[----:B------:R-:W0:Y:S08]  /*0060*/  LDC R5, c[0x0][0x364] ;  /* 0x0000d900ff057b82 */ /* 0x000e300000000800 */
[----:B------:R-:W1:Y:S01]  /*0070*/  S2UR UR4, SR_CTAID.X ;  /* 0x00000000000479c3 */ /* 0x000e620000002500 */
[----:B0-----:R-:W-:-:S05]  /*0080*/  IMAD R5, R5, UR5, R2 ;  /* 0x0000000505057c24 */ /* 0x001fca000f8e0202 */
[----:B--2---:R-:W-:Y:S01]  /*0090*/  ISETP.GE.AND P0, PT, R5, UR7, PT ;  /* 0x0000000705007c0c */ /* 0x004fe2000bf06270 */
[----:B-1----:R-:W-:-:S05]  /*00a0*/  IMAD R0, R0, UR4, R3 ;  /* 0x0000000400007c24 */ /* 0x002fca000f8e0203 */
[----:B------:R-:W-:-:S13]  /*00b0*/  ISETP.GE.OR P0, PT, R0, UR6, P0 ;  /* 0x0000000600007c0c */ /* 0x000fda0008706670 */
[----:B------:R-:W-:Y:S05]  /*00c0*/  @P0 EXIT ;  /* 0x000000000000094d */ /* 0x000fea0003800000 */
[----:B------:R-:W0:Y:S01]  /*00d0*/  LDC.64 R2, c[0x0][0x380] ;  /* 0x0000e000ff027b82 */ /* 0x000e220000000a00 */
[----:B------:R-:W1:Y:S01]  /*00e0*/  LDCU.64 UR4, c[0x0][0x358] ;  /* 0x00006b00ff0477ac */ /* 0x000e620008000a00 */
[----:B------:R-:W-:-:S06]  /*00f0*/  IMAD R9, R5, UR6, R0 ;  /* 0x0000000605097c24 */ /* 0x000fcc000f8e0200 */
[----:B------:R-:W2:Y:S08]  /*0100*/  LDC.64 R4, c[0x0][0x390] ;  /* 0x0000e400ff047b82 */ /* 0x000eb00000000a00 */
[----:B------:R-:W3:Y:S01]  /*0110*/  LDC.64 R6, c[0x0][0x388] ;  /* 0x0000e200ff067b82 */ /* 0x000ee20000000a00 */
[----:B0-----:R-:W-:-:S06]  /*0120*/  IMAD.WIDE R2, R9, 0x4, R2 ;  /* 0x0000000409027825 */ /* 0x001fcc00078e0202 */
[----:B-1----:R-:W2:Y:S02]  /*0130*/  LDG.E R3, desc[UR4][R2.64] ;  /* 0x0000000402037981 */ /* 0x002ea4000c1e1900 */
[----:B--2---:R-:W-:-:S06]  /*0140*/  IMAD.WIDE R4, R3, 0x4, R4 ;  /* 0x0000000403047825 */ /* 0x004fcc00078e0204 */
[----:B------:R-:W2:Y:S01]  /*0150*/  LDG.E R5, desc[UR4][R4.64] ;  /* 0x0000000404057981 */ /* 0x000ea2000c1e1900 */
[----:B---3--:R-:W-:-:S05]  /*0160*/  IMAD.WIDE R6, R9, 0x4, R6 ;  /* 0x0000000409067825 */ /* 0x008fca00078e0206 */
[----:B--2---:R-:W-:Y:S01]  /*0170*/  STG.E desc[UR4][R6.64], R5 ;  /* 0x0000000506007986 */ /* 0x004fe2000c101904 */
[----:B------:R-:W-:Y:S05]  /*0180*/  EXIT ;  /* 0x000000000000794d */ /* 0x000fea0003800000 */
.L_x_5:
        /* <DEDUP_REMOVED lines=15> */
.L_x_7:


//--------------------- .nv.shared.reserved.0     --------------------------
	.section	.nv.shared.reserved.0,"aw",@nobits
	.weak		__nv_reservedSMEM_offset_0_alias
	.size		__nv_reservedSMEM_offset_0_alias, 0, 64
	.other		__nv_reservedSMEM_offset_0_alias,@"STO_CUDA_RESERVED_SHARED STV_DEFAULT"
__nv_reservedSMEM_offset_0_alias:
	.zero		0
	.zero		64


//--------------------- .nv.constant0._Z16transform_valuesPiPfS0_i --------------------------
	.section	.nv.constant0._Z16transform_valuesPiPfS0_i,"a",@progbits
	.sectionflags	@""
	.align	4
.nv.constant0._Z16transform_valuesPiPfS0_i:
	.zero		924


//--------------------- .nv.constant0._Z22transform_values_wrongPiPfS0_ii --------------------------
	.section	.nv.constant0._Z22transform_values_wrongPiPfS0_ii,"a",@progbits
	.sectionflags	@""
	.align	4
.nv.constant0._Z22transform_values_wrongPiPfS0_ii:
	.zero		928


//--------------------- SYMBOLS --------------------------

	.type		.nv.reservedSmem.offset0,@object
	.size		.nv.reservedSmem.offset0,0x4
